	.headerflags	@"EF_CUDA_TEXMODE_UNIFIED EF_CUDA_64BIT_ADDRESS EF_CUDA_ACCELERATORS EF_CUDA_SM90 EF_CUDA_VIRTUAL_SM(EF_CUDA_SM90)"
	.elftype	@"ET_EXEC"


//--------------------- .nv.info                  --------------------------
	.section	.nv.info,"",@"SHT_CUDA_INFO"
	.align	4


	//----- nvinfo : EIATTR_REGCOUNT
	.align		4
        /*0000*/ 	.byte	0x04, 0x2f
        /*0002*/ 	.short	(.L_3 - .L_2)
	.align		4
.L_2:
        /*0004*/ 	.word	index@(triton_poi_fused__native_batch_norm_legit_no_training_convolution_hardtanh_34)
        /*0008*/ 	.word	0x0000001c


	//----- nvinfo : EIATTR_MIN_STACK_SIZE
	.align		4
.L_3:
        /*000c*/ 	.byte	0x04, 0x12
        /*000e*/ 	.short	(.L_5 - .L_4)
	.align		4
.L_4:
        /*0010*/ 	.word	index@(triton_poi_fused__native_batch_norm_legit_no_training_convolution_hardtanh_34)
        /*0014*/ 	.word	0x00000000


	//----- nvinfo : EIATTR_FRAME_SIZE
	.align		4
.L_5:
        /*0018*/ 	.byte	0x04, 0x11
        /*001a*/ 	.short	(.L_7 - .L_6)
	.align		4
.L_6:
        /*001c*/ 	.word	index@(triton_poi_fused__native_batch_norm_legit_no_training_convolution_hardtanh_34)
        /*0020*/ 	.word	0x00000000


	//----- nvinfo : EIATTR_MIN_STACK_SIZE
	.align		4
.L_7:
        /*0024*/ 	.byte	0x04, 0x12
        /*0026*/ 	.short	(.L_9 - .L_8)
	.align		4
.L_8:
        /*0028*/ 	.word	index@(triton_poi_fused__native_batch_norm_legit_no_training_convolution_hardtanh_34)
        /*002c*/ 	.word	0x00000000
.L_9:


//--------------------- .nv.info.triton_poi_fused__native_batch_norm_legit_no_training_convolution_hardtanh_34 --------------------------
	.section	.nv.info.triton_poi_fused__native_batch_norm_legit_no_training_convolution_hardtanh_34,"",@"SHT_CUDA_INFO"
	.sectionflags	@""
	.align	4


	//----- nvinfo : EIATTR_CUDA_API_VERSION
	.align		4
        /*0000*/ 	.byte	0x04, 0x37
        /*0002*/ 	.short	(.L_11 - .L_10)
.L_10:
        /*0004*/ 	.word	0x0000007c


	//----- nvinfo : EIATTR_KPARAM_INFO
	.align		4
.L_11:
        /*0008*/ 	.byte	0x04, 0x17
        /*000a*/ 	.short	(.L_13 - .L_12)
.L_12:
        /*000c*/ 	.word	0x00000000
        /*0010*/ 	.short	0x0007
        /*0012*/ 	.short	0x0038
        /*0014*/ 	.byte	0x00, 0xf0, 0x11, 0x00


	//----- nvinfo : EIATTR_KPARAM_INFO
	.align		4
.L_13:
        /*0018*/ 	.byte	0x04, 0x17
        /*001a*/ 	.short	(.L_15 - .L_14)
.L_14:
        /*001c*/ 	.word	0x00000000
        /*0020*/ 	.short	0x0006
        /*0022*/ 	.short	0x0030
        /*0024*/ 	.byte	0x00, 0xf4, 0x21, 0x00


	//----- nvinfo : EIATTR_KPARAM_INFO
	.align		4
.L_15:
        /*0028*/ 	.byte	0x04, 0x17
        /*002a*/ 	.short	(.L_17 - .L_16)
.L_16:
        /*002c*/ 	.word	0x00000000
        /*0030*/ 	.short	0x0005
        /*0032*/ 	.short	0x0028
        /*0034*/ 	.byte	0x00, 0xf4, 0x21, 0x00


	//----- nvinfo : EIATTR_KPARAM_INFO
	.align		4
.L_17:
        /*0038*/ 	.byte	0x04, 0x17
        /*003a*/ 	.short	(.L_19 - .L_18)
.L_18:
        /*003c*/ 	.word	0x00000000
        /*0040*/ 	.short	0x0004
        /*0042*/ 	.short	0x0020
        /*0044*/ 	.byte	0x00, 0xf4, 0x21, 0x00


	//----- nvinfo : EIATTR_KPARAM_INFO
	.align		4
.L_19:
        /*0048*/ 	.byte	0x04, 0x17
        /*004a*/ 	.short	(.L_21 - .L_20)
.L_20:
        /*004c*/ 	.word	0x00000000
        /*0050*/ 	.short	0x0003
        /*0052*/ 	.short	0x0018
        /*0054*/ 	.byte	0x00, 0xf4, 0x21, 0x00


	//----- nvinfo : EIATTR_KPARAM_INFO
	.align		4
.L_21:
        /*0058*/ 	.byte	0x04, 0x17
        /*005a*/ 	.short	(.L_23 - .L_22)
.L_22:
        /*005c*/ 	.word	0x00000000
        /*0060*/ 	.short	0x0002
        /*0062*/ 	.short	0x0010
        /*0064*/ 	.byte	0x00, 0xf4, 0x21, 0x00


	//----- nvinfo : EIATTR_KPARAM_INFO
	.align		4
.L_23:
        /*0068*/ 	.byte	0x04, 0x17
        /*006a*/ 	.short	(.L_25 - .L_24)
.L_24:
        /*006c*/ 	.word	0x00000000
        /*0070*/ 	.short	0x0001
        /*0072*/ 	.short	0x0008
        /*0074*/ 	.byte	0x00, 0xf4, 0x21, 0x00


	//----- nvinfo : EIATTR_KPARAM_INFO
	.align		4
.L_25:
        /*0078*/ 	.byte	0x04, 0x17
        /*007a*/ 	.short	(.L_27 - .L_26)
.L_26:
        /*007c*/ 	.word	0x00000000
        /*0080*/ 	.short	0x0000
        /*0082*/ 	.short	0x0000
        /*0084*/ 	.byte	0x00, 0xf4, 0x21, 0x00


	//----- nvinfo : EIATTR_SPARSE_MMA_MASK
	.align		4
.L_27:
        /*0088*/ 	.byte	0x03, 0x50
        /*008a*/ 	.short	0x0000


	//----- nvinfo : EIATTR_MAXREG_COUNT
	.align		4
        /*008c*/ 	.byte	0x03, 0x1b
        /*008e*/ 	.short	0x00ff


	//----- nvinfo : EIATTR_EXIT_INSTR_OFFSETS
	.align		4
        /*0090*/ 	.byte	0x04, 0x1c
        /*0092*/ 	.short	(.L_29 - .L_28)


	//   ....[0]....
.L_28:
        /*0094*/ 	.word	0x000004f0


	//   ....[1]....
        /*0098*/ 	.word	0x00000510


	//----- nvinfo : EIATTR_REQNTID
	.align		4
.L_29:
        /*009c*/ 	.byte	0x04, 0x10
        /*009e*/ 	.short	(.L_31 - .L_30)
.L_30:
        /*00a0*/ 	.word	0x00000100
        /*00a4*/ 	.word	0x00000001
        /*00a8*/ 	.word	0x00000001


	//----- nvinfo : EIATTR_CBANK_PARAM_SIZE
	.align		4
.L_31:
        /*00ac*/ 	.byte	0x03, 0x19
        /*00ae*/ 	.short	0x003c


	//----- nvinfo : EIATTR_PARAM_CBANK
	.align		4
        /*00b0*/ 	.byte	0x04, 0x0a
        /*00b2*/ 	.short	(.L_33 - .L_32)
	.align		4
.L_32:
        /*00b4*/ 	.word	index@(.nv.constant0.triton_poi_fused__native_batch_norm_legit_no_training_convolution_hardtanh_34)
        /*00b8*/ 	.short	0x0210
        /*00ba*/ 	.short	0x003c


	//----- nvinfo : EIATTR_SW_WAR
	.align		4
.L_33:
        /*00bc*/ 	.byte	0x04, 0x36
        /*00be*/ 	.short	(.L_35 - .L_34)
.L_34:
        /*00c0*/ 	.word	0x00000008
.L_35:


//--------------------- .nv.callgraph             --------------------------
	.section	.nv.callgraph,"",@"SHT_CUDA_CALLGRAPH"
	.align	4
	.sectionentsize	8
	.align		4
        /*0000*/ 	.word	0x00000000
	.align		4
        /*0004*/ 	.word	0xffffffff
	.align		4
        /*0008*/ 	.word	0x00000000
	.align		4
        /*000c*/ 	.word	0xfffffffe
	.align		4
        /*0010*/ 	.word	0x00000000
	.align		4
        /*0014*/ 	.word	0xfffffffd
	.align		4
        /*0018*/ 	.word	0x00000000
	.align		4
        /*001c*/ 	.word	0xfffffffc


//--------------------- .nv.constant4             --------------------------
	.section	.nv.constant4,"a",@progbits
	.align	8
	.align		8
.nv.constant4:
        /*0000*/ 	.dword	_$_str
	.align		8
        /*0008*/ 	.dword	_$_str_$_2


//--------------------- .text.triton_poi_fused__native_batch_norm_legit_no_training_convolution_hardtanh_34 --------------------------
	.section	.text.triton_poi_fused__native_batch_norm_legit_no_training_convolution_hardtanh_34,"ax",@progbits
	.align	128
        .global         triton_poi_fused__native_batch_norm_legit_no_training_convolution_hardtanh_34
        .type           triton_poi_fused__native_batch_norm_legit_no_training_convolution_hardtanh_34,@function
        .size           triton_poi_fused__native_batch_norm_legit_no_training_convolution_hardtanh_34,(.L_x_1 - triton_poi_fused__native_batch_norm_legit_no_training_convolution_hardtanh_34)
        .other          triton_poi_fused__native_batch_norm_legit_no_training_convolution_hardtanh_34,@"STO_CUDA_ENTRY STV_DEFAULT"
triton_poi_fused__native_batch_norm_legit_no_training_convolution_hardtanh_34:
.text.triton_poi_fused__native_batch_norm_legit_no_training_convolution_hardtanh_34:
[----:B------:R-:W0:Y:S01]  /*0000*/  LDC R1, c[0x0][0x28] ;  /* 0x00000a00ff017b82 */ /* 0x000e220000000800 */
[----:B------:R-:W1:Y:S01]  /*0010*/  S2R R0, SR_TID.X ;  /* 0x0000000000007919 */ /* 0x000e620000002100 */
[----:B------:R-:W-:-:S06]  /*0020*/  HFMA2.MMA R2, -RZ, RZ, 0, 0 ;  /* 0x00000000ff027435 */ /* 0x000fcc00000001ff */
[----:B------:R-:W2:Y:S01]  /*0030*/  LDC.64 R4, c[0x0][0x228] ;  /* 0x00008a00ff047b82 */ /* 0x000ea20000000a00 */
[----:B------:R-:W-:Y:S01]  /*0040*/  CS2R R8, SRZ ;  /* 0x0000000000087805 */ /* 0x000fe2000001ff00 */
[----:B------:R-:W3:Y:S01]  /*0050*/  S2R R3, SR_CTAID.X ;  /* 0x0000000000037919 */ /* 0x000ee20000002500 */
[----:B------:R-:W-:-:S05]  /*0060*/  ULDC.64 UR4, c[0x0][0x208] ;  /* 0x0000820000047ab9 */ /* 0x000fca0000000a00 */
[----:B------:R-:W4:Y:S08]  /*0070*/  LDC.64 R18, c[0x0][0x218] ;  /* 0x00008600ff127b82 */ /* 0x000f300000000a00 */
[----:B------:R-:W5:Y:S08]  /*0080*/  LDC.64 R20, c[0x0][0x220] ;  /* 0x00008800ff147b82 */ /* 0x000f700000000a00 */
[----:B------:R-:W5:Y:S01]  /*0090*/  LDC.64 R14, c[0x0][0x238] ;  /* 0x00008e00ff0e7b82 */ /* 0x000f620000000a00 */
[----:B-1----:R-:W-:-:S07]  /*00a0*/  SHF.L.U32 R0, R0, 0x1, RZ ;  /* 0x0000000100007819 */ /* 0x002fce00000006ff */
[----:B------:R-:W1:Y:S01]  /*00b0*/  LDC.64 R22, c[0x0][0x230] ;  /* 0x00008c00ff167b82 */ /* 0x000e620000000a00 */
[----:B------:R-:W-:-:S04]  /*00c0*/  LOP3.LUT R0, R0, 0x1fe, RZ, 0xc0, !PT ;  /* 0x000001fe00007812 */ /* 0x000fc800078ec0ff */
[----:B---3--:R-:W-:-:S04]  /*00d0*/  LEA R3, R3, R0, 0x9 ;  /* 0x0000000003037211 */ /* 0x008fc800078e48ff */
[C---:B------:R-:W-:Y:S01]  /*00e0*/  ISETP.GE.AND P0, PT, R3.reuse, 0x1aa00, PT ;  /* 0x0001aa000300780c */ /* 0x040fe20003f06270 */
[----:B------:R-:W-:-:S05]  /*00f0*/  IMAD.HI R0, R3, -0x6628dd25, R2 ;  /* 0x99d722db03007827 */ /* 0x000fca00078e0202 */
[----:B------:R-:W-:-:S04]  /*0100*/  SHF.R.U32.HI R7, RZ, 0x1f, R0 ;  /* 0x0000001fff077819 */ /* 0x000fc80000011600 */
[----:B------:R-:W-:-:S05]  /*0110*/  LEA.HI.SX32 R7, R0, R7, 0x18 ;  /* 0x0000000700077211 */ /* 0x000fca00078fc2ff */
[----:B------:R-:W-:Y:S02]  /*0120*/  IMAD R0, R7, -0x1aa, R3 ;  /* 0xfffffe5607007824 */ /* 0x000fe400078e0203 */
[----:B------:R-:W3:Y:S02]  /*0130*/  LDC.64 R6, c[0x0][0x210] ;  /* 0x00008400ff067b82 */ /* 0x000ee40000000a00 */
[----:B--2---:R-:W-:-:S05]  /*0140*/  IMAD.WIDE R4, R0, 0x4, R4 ;  /* 0x0000000400047825 */ /* 0x004fca00078e0204 */
[----:B------:R2:W3:Y:S01]  /*0150*/  @!P0 LDG.E.EL.64 R8, desc[UR4][R4.64] ;  /* 0x0000000404088981 */ /* 0x0004e2000c2e1b00 */
[----:B------:R-:W-:Y:S02]  /*0160*/  CS2R R10, SRZ ;  /* 0x00000000000a7805 */ /* 0x000fe4000001ff00 */
[----:B------:R-:W-:Y:S01]  /*0170*/  CS2R R12, SRZ ;  /* 0x00000000000c7805 */ /* 0x000fe2000001ff00 */
[----:B----4-:R-:W-:-:S04]  /*0180*/  IMAD.WIDE R18, R0, 0x4, R18 ;  /* 0x0000000400127825 */ /* 0x010fc800078e0212 */
[C---:B-----5:R-:W-:Y:S01]  /*0190*/  IMAD.WIDE R20, R0.reuse, 0x4, R20 ;  /* 0x0000000400147825 */ /* 0x060fe200078e0214 */
[----:B------:R4:W5:Y:S01]  /*01a0*/  @!P0 LDG.E.EL.64 R10, desc[UR4][R18.64] ;  /* 0x00000004120a8981 */ /* 0x000962000c2e1b00 */
[----:B--2---:R-:W-:Y:S02]  /*01b0*/  CS2R R4, SRZ ;  /* 0x0000000000047805 */ /* 0x004fe4000001ff00 */
[----:B0-----:R-:W-:-:S04]  /*01c0*/  IMAD.WIDE R24, R0, 0x4, R14 ;  /* 0x0000000400187825 */ /* 0x001fc800078e020e */
[----:B---3--:R-:W-:Y:S01]  /*01d0*/  IMAD.WIDE R6, R3, 0x4, R6 ;  /* 0x0000000403067825 */ /* 0x008fe200078e0206 */
[----:B------:R-:W2:Y:S04]  /*01e0*/  @!P0 LDG.E.EL.64 R4, desc[UR4][R20.64] ;  /* 0x0000000414048981 */ /* 0x000ea8000c2e1b00 */
[----:B------:R-:W5:Y:S01]  /*01f0*/  @!P0 LDG.E.64 R12, desc[UR4][R6.64] ;  /* 0x00000004060c8981 */ /* 0x000f62000c1e1b00 */
[----:B------:R-:W-:Y:S02]  /*0200*/  CS2R R14, SRZ ;  /* 0x00000000000e7805 */ /* 0x000fe4000001ff00 */
[----:B------:R-:W-:Y:S01]  /*0210*/  CS2R R16, SRZ ;  /* 0x0000000000107805 */ /* 0x000fe2000001ff00 */
[----:B-1----:R-:W-:-:S05]  /*0220*/  IMAD.WIDE R22, R0, 0x4, R22 ;  /* 0x0000000400167825 */ /* 0x002fca00078e0216 */
[----:B------:R-:W3:Y:S04]  /*0230*/  @!P0 LDG.E.EL.64 R14, desc[UR4][R22.64] ;  /* 0x00000004160e8981 */ /* 0x000ee8000c2e1b00 */
[----:B------:R-:W3:Y:S01]  /*0240*/  @!P0 LDG.E.EL.64 R16, desc[UR4][R24.64] ;  /* 0x0000000418108981 */ /* 0x000ee2000c2e1b00 */
[----:B----4-:R-:W-:Y:S01]  /*0250*/  MOV R19, 0x3e800000 ;  /* 0x3e80000000137802 */ /* 0x010fe20000000f00 */
[----:B------:R-:W-:Y:S01]  /*0260*/  FADD R8, R8, 9.9999997473787516356e-06 ;  /* 0x3727c5ac08087421 */ /* 0x000fe20000000000 */
[----:B------:R-:W-:-:S03]  /*0270*/  FADD R9, R9, 9.9999997473787516356e-06 ;  /* 0x3727c5ac09097421 */ /* 0x000fc60000000000 */
[----:B------:R-:W0:Y:S08]  /*0280*/  MUFU.SQRT R0, R8 ;  /* 0x0000000800007308 */ /* 0x000e300000002000 */
[----:B------:R-:W1:Y:S01]  /*0290*/  MUFU.SQRT R2, R9 ;  /* 0x0000000900027308 */ /* 0x000e620000002000 */
[C---:B0-----:R-:W-:Y:S02]  /*02a0*/  FSETP.GT.AND P1, PT, R0.reuse, 8.50705917302346158658e+37, PT ;  /* 0x7e8000000000780b */ /* 0x041fe40003f24000 */
[----:B------:R-:W-:-:S02]  /*02b0*/  FSETP.GEU.AND P3, PT, R0, 1.175494350822287508e-38, PT ;  /* 0x008000000000780b */ /* 0x000fc40003f6e000 */
[C---:B-1----:R-:W-:Y:S02]  /*02c0*/  FSETP.GT.AND P2, PT, R2.reuse, 8.50705917302346158658e+37, PT ;  /* 0x7e8000000200780b */ /* 0x042fe40003f44000 */
[----:B------:R-:W-:-:S07]  /*02d0*/  FSETP.GEU.AND P4, PT, R2, 1.175494350822287508e-38, PT ;  /* 0x008000000200780b */ /* 0x000fce0003f8e000 */
[----:B------:R-:W-:-:S04]  /*02e0*/  @P1 FMUL R0, R0, 0.25 ;  /* 0x3e80000000001820 */ /* 0x000fc80000400000 */
[----:B------:R-:W-:Y:S01]  /*02f0*/  @!P3 FMUL R0, R0, 16777216 ;  /* 0x4b8000000000b820 */ /* 0x000fe20000400000 */
[----:B------:R-:W-:-:S04]  /*0300*/  @P2 FMUL R2, R2, 0.25 ;  /* 0x3e80000002022820 */ /* 0x000fc80000400000 */
[----:B------:R-:W-:Y:S01]  /*0310*/  @!P4 FMUL R2, R2, 16777216 ;  /* 0x4b8000000202c820 */ /* 0x000fe20000400000 */
[----:B------:R-:W0:Y:S01]  /*0320*/  MUFU.RCP R0, R0 ;  /* 0x0000000000007308 */ /* 0x000e220000001000 */
[----:B------:R-:W-:-:S07]  /*0330*/  FSEL R9, R19, 1, P1 ;  /* 0x3f80000013097808 */ /* 0x000fce0000800000 */
[----:B------:R-:W1:Y:S01]  /*0340*/  MUFU.RCP R2, R2 ;  /* 0x0000000200027308 */ /* 0x000e620000001000 */
[----:B------:R-:W-:Y:S01]  /*0350*/  FSEL R19, R19, 1, P2 ;  /* 0x3f80000013137808 */ /* 0x000fe20001000000 */
[----:B------:R-:W-:Y:S01]  /*0360*/  @!P3 FMUL R9, R9, 16777216 ;  /* 0x4b8000000909b820 */ /* 0x000fe20000400000 */
[----:B-----5:R-:W-:Y:S01]  /*0370*/  FADD R10, R10, R12 ;  /* 0x0000000c0a0a7221 */ /* 0x020fe20000000000 */
[----:B------:R-:W-:Y:S02]  /*0380*/  FADD R11, R11, R13 ;  /* 0x0000000d0b0b7221 */ /* 0x000fe40000000000 */
[----:B------:R-:W-:Y:S01]  /*0390*/  @!P4 FMUL R19, R19, 16777216 ;  /* 0x4b8000001313c820 */ /* 0x000fe20000400000 */
[----:B0-----:R-:W-:Y:S01]  /*03a0*/  FMUL R9, R0, R9 ;  /* 0x0000000900097220 */ /* 0x001fe20000400000 */
[----:B--2---:R-:W-:Y:S01]  /*03b0*/  FADD R4, R10, -R4 ;  /* 0x800000040a047221 */ /* 0x004fe20000000000 */
[----:B------:R-:W-:-:S03]  /*03c0*/  FADD R5, R11, -R5 ;  /* 0x800000050b057221 */ /* 0x000fc60000000000 */
[----:B------:R-:W-:Y:S01]  /*03d0*/  FMUL R9, R4, R9 ;  /* 0x0000000904097220 */ /* 0x000fe20000400000 */
[----:B-1----:R-:W-:-:S03]  /*03e0*/  FMUL R0, R2, R19 ;  /* 0x0000001302007220 */ /* 0x002fc60000400000 */
[----:B---3--:R-:W-:Y:S01]  /*03f0*/  FFMA R9, R9, R14, R16 ;  /* 0x0000000e09097223 */ /* 0x008fe20000000010 */
[----:B------:R-:W-:Y:S02]  /*0400*/  FMUL R0, R5, R0 ;  /* 0x0000000005007220 */ /* 0x000fe40000400000 */
[----:B------:R-:W0:Y:S02]  /*0410*/  LDC.64 R4, c[0x0][0x240] ;  /* 0x00009000ff047b82 */ /* 0x000e240000000a00 */
[----:B------:R-:W-:Y:S01]  /*0420*/  FFMA R0, R0, R15, R17 ;  /* 0x0000000f00007223 */ /* 0x000fe20000000011 */
[----:B------:R-:W-:-:S04]  /*0430*/  FSETP.GTU.AND P1, PT, R9, RZ, PT ;  /* 0x000000ff0900720b */ /* 0x000fc80003f2c000 */
[C---:B------:R-:W-:Y:S02]  /*0440*/  FSETP.GTU.AND P2, PT, R0.reuse, RZ, PT ;  /* 0x000000ff0000720b */ /* 0x040fe40003f4c000 */
[----:B------:R-:W-:Y:S02]  /*0450*/  FSEL R8, R9, RZ, P1 ;  /* 0x000000ff09087208 */ /* 0x000fe40000800000 */
[----:B------:R-:W-:Y:S02]  /*0460*/  FSEL R9, R0, RZ, P2 ;  /* 0x000000ff00097208 */ /* 0x000fe40001000000 */
[C---:B------:R-:W-:Y:S02]  /*0470*/  FSETP.GEU.AND P1, PT, R8.reuse, 6, PT ;  /* 0x40c000000800780b */ /* 0x040fe40003f2e000 */
[----:B------:R-:W-:Y:S01]  /*0480*/  FSETP.GEU.AND P2, PT, R9, 6, PT ;  /* 0x40c000000900780b */ /* 0x000fe20003f4e000 */
[----:B------:R1:W-:Y:S01]  /*0490*/  @!P0 STG.E.64 desc[UR4][R6.64], R10 ;  /* 0x0000000a06008986 */ /* 0x0003e2000c101b04 */
[----:B------:R-:W-:-:S02]  /*04a0*/  FSETP.NAN.AND P3, PT, R8, R8, PT ;  /* 0x000000080800720b */ /* 0x000fc40003f68000 */
[----:B------:R-:W-:Y:S01]  /*04b0*/  FSETP.NAN.AND P4, PT, R9, R9, PT ;  /* 0x000000090900720b */ /* 0x000fe20003f88000 */
[----:B0-----:R-:W-:-:S06]  /*04c0*/  IMAD.WIDE R2, R3, 0x4, R4 ;  /* 0x0000000403027825 */ /* 0x001fcc00078e0204 */
[----:B------:R-:W-:Y:S02]  /*04d0*/  @P1 SEL R8, R8, 0x40c00000, P3 ;  /* 0x40c0000008081807 */ /* 0x000fe40001800000 */
[----:B------:R-:W-:Y:S01]  /*04e0*/  @P2 SEL R9, R9, 0x40c00000, P4 ;  /* 0x40c0000009092807 */ /* 0x000fe20002000000 */
[----:B------:R-:W-:Y:S06]  /*04f0*/  @P0 EXIT ;  /* 0x000000000000094d */ /* 0x000fec0003800000 */
[----:B------:R-:W-:Y:S01]  /*0500*/  STG.E.64 desc[UR4][R2.64], R8 ;  /* 0x0000000802007986 */ /* 0x000fe2000c101b04 */
[----:B------:R-:W-:Y:S05]  /*0510*/  EXIT ;  /* 0x000000000000794d */ /* 0x000fea0003800000 */
.L_x_0:
[----:B------:R-:W-:-:S00]  /*0520*/  BRA `(.L_x_0) ;  /* 0xfffffffc00fc7947 */ /* 0x000fc0000383ffff */
[----:B------:R-:W-:-:S00]  /*0530*/  NOP ;  /* 0x0000000000007918 */ /* 0x000fc00000000000 */
        /* <DEDUP_REMOVED lines=12> */
.L_x_1:


//--------------------- .nv.global.init           --------------------------
	.section	.nv.global.init,"aw",@progbits
.nv.global.init:
	.type		_$_str,@object
	.size		_$_str,(_$_str_$_2 - _$_str)
_$_str:
        /*0000*/ 	.byte	0x5f, 0x5f, 0x43, 0x55, 0x44, 0x41, 0x5f, 0x46, 0x54, 0x5a, 0x00
	.type		_$_str_$_2,@object
	.size		_$_str_$_2,(.L_1 - _$_str_$_2)
_$_str_$_2:
        /*000b*/ 	.byte	0x5f, 0x5f, 0x43, 0x55, 0x44, 0x41, 0x5f, 0x50, 0x52, 0x45, 0x43, 0x5f, 0x53, 0x51, 0x52, 0x54
        /*001b*/ 	.byte	0x00
.L_1:


//--------------------- .nv.constant0.triton_poi_fused__native_batch_norm_legit_no_training_convolution_hardtanh_34 --------------------------
	.section	.nv.constant0.triton_poi_fused__native_batch_norm_legit_no_training_convolution_hardtanh_34,"a",@progbits
	.sectionflags	@""
	.align	4
.nv.constant0.triton_poi_fused__native_batch_norm_legit_no_training_convolution_hardtanh_34:
	.zero		588
